//
// Generated by NVIDIA NVVM Compiler
//
// Compiler Build ID: CL-36424714
// Cuda compilation tools, release 13.0, V13.0.88
// Based on NVVM 20.0.0
//

.version 9.0
.target sm_100
.address_size 64

	// .globl	_Z28matrix_multiplication_kernelPKfS0_Pfiii

.visible .entry _Z28matrix_multiplication_kernelPKfS0_Pfiii(
	.param .u64 .ptr .align 1 _Z28matrix_multiplication_kernelPKfS0_Pfiii_param_0,
	.param .u64 .ptr .align 1 _Z28matrix_multiplication_kernelPKfS0_Pfiii_param_1,
	.param .u64 .ptr .align 1 _Z28matrix_multiplication_kernelPKfS0_Pfiii_param_2,
	.param .u32 _Z28matrix_multiplication_kernelPKfS0_Pfiii_param_3,
	.param .u32 _Z28matrix_multiplication_kernelPKfS0_Pfiii_param_4,
	.param .u32 _Z28matrix_multiplication_kernelPKfS0_Pfiii_param_5
)
{
	.reg .pred 	%p<13>;
	.reg .b32 	%r<41>;
	.reg .b32 	%f<68>;
	.reg .b64 	%rd<53>;

	ld.param.u64 	%rd7, [_Z28matrix_multiplication_kernelPKfS0_Pfiii_param_0];
	ld.param.u64 	%rd8, [_Z28matrix_multiplication_kernelPKfS0_Pfiii_param_1];
	ld.param.u64 	%rd6, [_Z28matrix_multiplication_kernelPKfS0_Pfiii_param_2];
	ld.param.u32 	%r20, [_Z28matrix_multiplication_kernelPKfS0_Pfiii_param_3];
	ld.param.u32 	%r18, [_Z28matrix_multiplication_kernelPKfS0_Pfiii_param_4];
	ld.param.u32 	%r19, [_Z28matrix_multiplication_kernelPKfS0_Pfiii_param_5];
	cvta.to.global.u64 	%rd1, %rd8;
	cvta.to.global.u64 	%rd2, %rd7;
	mov.u32 	%r21, %ctaid.x;
	mov.u32 	%r22, %ntid.x;
	mov.u32 	%r23, %tid.x;
	mad.lo.s32 	%r1, %r21, %r22, %r23;
	mov.u32 	%r24, %ctaid.y;
	mov.u32 	%r25, %ntid.y;
	mov.u32 	%r26, %tid.y;
	mad.lo.s32 	%r2, %r24, %r25, %r26;
	setp.ge.s32 	%p1, %r2, %r20;
	setp.ge.s32 	%p2, %r1, %r19;
	or.pred  	%p3, %p1, %p2;
	@%p3 bra 	$L__BB0_14;
	setp.lt.s32 	%p4, %r18, 1;
	mov.f32 	%f67, 0f00000000;
	@%p4 bra 	$L__BB0_13;
	mul.lo.s32 	%r3, %r18, %r2;
	and.b32  	%r4, %r18, 7;
	setp.lt.u32 	%p5, %r18, 8;
	mov.f32 	%f67, 0f00000000;
	mov.b32 	%r39, 0;
	@%p5 bra 	$L__BB0_5;
	and.b32  	%r39, %r18, 2147483640;
	neg.s32 	%r37, %r39;
	shl.b32 	%r7, %r19, 3;
	mul.wide.u32 	%rd9, %r3, 4;
	add.s64 	%rd10, %rd9, %rd2;
	add.s64 	%rd52, %rd10, 16;
	mov.f32 	%f67, 0f00000000;
	mul.wide.s32 	%rd13, %r19, 4;
	mov.u32 	%r36, %r1;
$L__BB0_4:
	.pragma "nounroll";
	ld.global.f32 	%f17, [%rd52+-16];
	mul.wide.s32 	%rd11, %r36, 4;
	add.s64 	%rd12, %rd1, %rd11;
	ld.global.f32 	%f18, [%rd12];
	fma.rn.f32 	%f19, %f17, %f18, %f67;
	ld.global.f32 	%f20, [%rd52+-12];
	add.s64 	%rd14, %rd12, %rd13;
	ld.global.f32 	%f21, [%rd14];
	fma.rn.f32 	%f22, %f20, %f21, %f19;
	ld.global.f32 	%f23, [%rd52+-8];
	add.s64 	%rd15, %rd14, %rd13;
	ld.global.f32 	%f24, [%rd15];
	fma.rn.f32 	%f25, %f23, %f24, %f22;
	ld.global.f32 	%f26, [%rd52+-4];
	add.s64 	%rd16, %rd15, %rd13;
	ld.global.f32 	%f27, [%rd16];
	fma.rn.f32 	%f28, %f26, %f27, %f25;
	ld.global.f32 	%f29, [%rd52];
	add.s64 	%rd17, %rd16, %rd13;
	ld.global.f32 	%f30, [%rd17];
	fma.rn.f32 	%f31, %f29, %f30, %f28;
	ld.global.f32 	%f32, [%rd52+4];
	add.s64 	%rd18, %rd17, %rd13;
	ld.global.f32 	%f33, [%rd18];
	fma.rn.f32 	%f34, %f32, %f33, %f31;
	ld.global.f32 	%f35, [%rd52+8];
	add.s64 	%rd19, %rd18, %rd13;
	ld.global.f32 	%f36, [%rd19];
	fma.rn.f32 	%f37, %f35, %f36, %f34;
	ld.global.f32 	%f38, [%rd52+12];
	add.s64 	%rd20, %rd19, %rd13;
	ld.global.f32 	%f39, [%rd20];
	fma.rn.f32 	%f67, %f38, %f39, %f37;
	add.s32 	%r37, %r37, 8;
	add.s32 	%r36, %r36, %r7;
	add.s64 	%rd52, %rd52, 32;
	setp.ne.s32 	%p6, %r37, 0;
	@%p6 bra 	$L__BB0_4;
$L__BB0_5:
	setp.eq.s32 	%p7, %r4, 0;
	@%p7 bra 	$L__BB0_13;
	and.b32  	%r13, %r18, 3;
	setp.lt.u32 	%p8, %r4, 4;
	@%p8 bra 	$L__BB0_8;
	add.s32 	%r28, %r39, %r3;
	mul.wide.u32 	%rd21, %r28, 4;
	add.s64 	%rd22, %rd2, %rd21;
	ld.global.f32 	%f41, [%rd22];
	mad.lo.s32 	%r29, %r39, %r19, %r1;
	mul.wide.s32 	%rd23, %r29, 4;
	add.s64 	%rd24, %rd1, %rd23;
	ld.global.f32 	%f42, [%rd24];
	fma.rn.f32 	%f43, %f41, %f42, %f67;
	cvt.u64.u32 	%rd25, %r3;
	cvt.u64.u32 	%rd26, %r39;
	add.s64 	%rd27, %rd26, %rd25;
	shl.b64 	%rd28, %rd27, 2;
	add.s64 	%rd29, %rd2, %rd28;
	ld.global.f32 	%f44, [%rd29+4];
	mul.wide.s32 	%rd30, %r19, 4;
	add.s64 	%rd31, %rd24, %rd30;
	ld.global.f32 	%f45, [%rd31];
	fma.rn.f32 	%f46, %f44, %f45, %f43;
	ld.global.f32 	%f47, [%rd29+8];
	add.s64 	%rd32, %rd31, %rd30;
	ld.global.f32 	%f48, [%rd32];
	fma.rn.f32 	%f49, %f47, %f48, %f46;
	ld.global.f32 	%f50, [%rd29+12];
	add.s64 	%rd33, %rd32, %rd30;
	ld.global.f32 	%f51, [%rd33];
	fma.rn.f32 	%f67, %f50, %f51, %f49;
	add.s32 	%r39, %r39, 4;
$L__BB0_8:
	setp.eq.s32 	%p9, %r13, 0;
	@%p9 bra 	$L__BB0_13;
	setp.eq.s32 	%p10, %r13, 1;
	@%p10 bra 	$L__BB0_11;
	add.s32 	%r30, %r39, %r3;
	mul.wide.u32 	%rd34, %r30, 4;
	add.s64 	%rd35, %rd2, %rd34;
	ld.global.f32 	%f53, [%rd35];
	mad.lo.s32 	%r31, %r39, %r19, %r1;
	mul.wide.s32 	%rd36, %r31, 4;
	add.s64 	%rd37, %rd1, %rd36;
	ld.global.f32 	%f54, [%rd37];
	fma.rn.f32 	%f55, %f53, %f54, %f67;
	cvt.u64.u32 	%rd38, %r3;
	cvt.u64.u32 	%rd39, %r39;
	add.s64 	%rd40, %rd39, %rd38;
	shl.b64 	%rd41, %rd40, 2;
	add.s64 	%rd42, %rd2, %rd41;
	ld.global.f32 	%f56, [%rd42+4];
	mul.wide.s32 	%rd43, %r19, 4;
	add.s64 	%rd44, %rd37, %rd43;
	ld.global.f32 	%f57, [%rd44];
	fma.rn.f32 	%f67, %f56, %f57, %f55;
	add.s32 	%r39, %r39, 2;
$L__BB0_11:
	and.b32  	%r32, %r18, 1;
	setp.eq.b32 	%p11, %r32, 1;
	not.pred 	%p12, %p11;
	@%p12 bra 	$L__BB0_13;
	add.s32 	%r33, %r39, %r3;
	mul.wide.u32 	%rd45, %r33, 4;
	add.s64 	%rd46, %rd2, %rd45;
	ld.global.f32 	%f58, [%rd46];
	mad.lo.s32 	%r34, %r39, %r19, %r1;
	mul.wide.s32 	%rd47, %r34, 4;
	add.s64 	%rd48, %rd1, %rd47;
	ld.global.f32 	%f59, [%rd48];
	fma.rn.f32 	%f67, %f58, %f59, %f67;
$L__BB0_13:
	mad.lo.s32 	%r35, %r19, %r2, %r1;
	cvta.to.global.u64 	%rd49, %rd6;
	mul.wide.s32 	%rd50, %r35, 4;
	add.s64 	%rd51, %rd49, %rd50;
	st.global.f32 	[%rd51], %f67;
$L__BB0_14:
	ret;

}


// ===== COMPILED SASS (sm_100) =====

	.target	sm_100

	.elftype	@"ET_EXEC"


//--------------------- .note.nv.tkinfo           --------------------------
	.section	.note.nv.tkinfo,"",@"SHT_NOTE"
	.sectionflags	@"SHF_NOTE_NV_TKINFO"
	.tkinfo
        /*0018*/ 	.word	0x00000002
        /*0030*/ 	.string	""
        /*0030*/ 	.string	"ptxas"
        /*0030*/ 	.string	"Cuda compilation tools, release 13.0, V13.0.88"
        /*0030*/ 	.string	"Build cuda_13.0.r13.0/compiler.36424714_0"
        /*0030*/ 	.string	"-arch sm_100 -m 64 "



//--------------------- .note.nv.cuinfo           --------------------------
	.section	.note.nv.cuinfo,"",@"SHT_NOTE"
	.sectionflags	@"SHF_NOTE_NV_CUINFO"
        /*0018*/ 	.short	0x0002
        /*001a*/ 	.short	0x0064
        /*001c*/ 	.short	0x0082
	.zero		2


//--------------------- .nv.info                  --------------------------
	.section	.nv.info,"",@"SHT_CUDA_INFO"
	.align	4


	//----- nvinfo : EIATTR_REGCOUNT
	.align		4
        /*0000*/ 	.byte	0x04, 0x2f
        /*0002*/ 	.short	(.L_1 - .L_0)
	.align		4
.L_0:
        /*0004*/ 	.word	index@(_Z28matrix_multiplication_kernelPKfS0_Pfiii)
        /*0008*/ 	.word	0x00000020


	//----- nvinfo : EIATTR_FRAME_SIZE
	.align		4
.L_1:
        /*000c*/ 	.byte	0x04, 0x11
        /*000e*/ 	.short	(.L_3 - .L_2)
	.align		4
.L_2:
        /*0010*/ 	.word	index@(_Z28matrix_multiplication_kernelPKfS0_Pfiii)
        /*0014*/ 	.word	0x00000000


	//----- nvinfo : EIATTR_MIN_STACK_SIZE
	.align		4
.L_3:
        /*0018*/ 	.byte	0x04, 0x12
        /*001a*/ 	.short	(.L_5 - .L_4)
	.align		4
.L_4:
        /*001c*/ 	.word	index@(_Z28matrix_multiplication_kernelPKfS0_Pfiii)
        /*0020*/ 	.word	0x00000000
.L_5:


//--------------------- .nv.compat                --------------------------
	.section	.nv.compat,"",@"SHT_CUDA_COMPAT_INFO"
	.align	4
        /*0000*/ 	.byte	0x02, 0x09, 0x00, 0x00, 0x02, 0x02, 0x01, 0x00, 0x02, 0x05, 0x05, 0x00, 0x03, 0x07, 0x01, 0x01
        /*0010*/ 	.byte	0x02, 0x03, 0x00, 0x00, 0x02, 0x06, 0x01, 0x00, 0x04, 0x0b, 0x08, 0x00, 0x09, 0x00, 0x00, 0x00
        /*0020*/ 	.byte	0x00, 0x00, 0x00, 0x00


//--------------------- .nv.info._Z28matrix_multiplication_kernelPKfS0_Pfiii --------------------------
	.section	.nv.info._Z28matrix_multiplication_kernelPKfS0_Pfiii,"",@"SHT_CUDA_INFO"
	.sectionflags	@""
	.align	4


	//----- nvinfo : EIATTR_CUDA_API_VERSION
	.align		4
        /*0000*/ 	.byte	0x04, 0x37
        /*0002*/ 	.short	(.L_7 - .L_6)
.L_6:
        /*0004*/ 	.word	0x00000082


	//----- nvinfo : EIATTR_KPARAM_INFO
	.align		4
.L_7:
        /*0008*/ 	.byte	0x04, 0x17
        /*000a*/ 	.short	(.L_9 - .L_8)
.L_8:
        /*000c*/ 	.word	0x00000000
        /*0010*/ 	.short	0x0005
        /*0012*/ 	.short	0x0020
        /*0014*/ 	.byte	0x00, 0xf0, 0x11, 0x00


	//----- nvinfo : EIATTR_KPARAM_INFO
	.align		4
.L_9:
        /*0018*/ 	.byte	0x04, 0x17
        /*001a*/ 	.short	(.L_11 - .L_10)
.L_10:
        /*001c*/ 	.word	0x00000000
        /*0020*/ 	.short	0x0004
        /*0022*/ 	.short	0x001c
        /*0024*/ 	.byte	0x00, 0xf0, 0x11, 0x00


	//----- nvinfo : EIATTR_KPARAM_INFO
	.align		4
.L_11:
        /*0028*/ 	.byte	0x04, 0x17
        /*002a*/ 	.short	(.L_13 - .L_12)
.L_12:
        /*002c*/ 	.word	0x00000000
        /*0030*/ 	.short	0x0003
        /*0032*/ 	.short	0x0018
        /*0034*/ 	.byte	0x00, 0xf0, 0x11, 0x00


	//----- nvinfo : EIATTR_KPARAM_INFO
	.align		4
.L_13:
        /*0038*/ 	.byte	0x04, 0x17
        /*003a*/ 	.short	(.L_15 - .L_14)
.L_14:
        /*003c*/ 	.word	0x00000000
        /*0040*/ 	.short	0x0002
        /*0042*/ 	.short	0x0010
        /*0044*/ 	.byte	0x00, 0xf5, 0x21, 0x00


	//----- nvinfo : EIATTR_KPARAM_INFO
	.align		4
.L_15:
        /*0048*/ 	.byte	0x04, 0x17
        /*004a*/ 	.short	(.L_17 - .L_16)
.L_16:
        /*004c*/ 	.word	0x00000000
        /*0050*/ 	.short	0x0001
        /*0052*/ 	.short	0x0008
        /*0054*/ 	.byte	0x00, 0xf5, 0x21, 0x00


	//----- nvinfo : EIATTR_KPARAM_INFO
	.align		4
.L_17:
        /*0058*/ 	.byte	0x04, 0x17
        /*005a*/ 	.short	(.L_19 - .L_18)
.L_18:
        /*005c*/ 	.word	0x00000000
        /*0060*/ 	.short	0x0000
        /*0062*/ 	.short	0x0000
        /*0064*/ 	.byte	0x00, 0xf5, 0x21, 0x00


	//----- nvinfo : EIATTR_SPARSE_MMA_MASK
	.align		4
.L_19:
        /*0068*/ 	.byte	0x03, 0x50
        /*006a*/ 	.short	0x0000


	//----- nvinfo : EIATTR_MAXREG_COUNT
	.align		4
        /*006c*/ 	.byte	0x03, 0x1b
        /*006e*/ 	.short	0x00ff


	//----- nvinfo : EIATTR_MERCURY_ISA_VERSION
	.align		4
        /*0070*/ 	.byte	0x03, 0x5f
        /*0072*/ 	.short	0x0101


	//----- nvinfo : EIATTR_VRC_CTA_INIT_COUNT
	.align		4
        /*0074*/ 	.byte	0x02, 0x4a
	.zero		1
	.zero		1


	//----- nvinfo : EIATTR_EXIT_INSTR_OFFSETS
	.align		4
        /*0078*/ 	.byte	0x04, 0x1c
        /*007a*/ 	.short	(.L_21 - .L_20)


	//   ....[0]....
.L_20:
        /*007c*/ 	.word	0x000000d0


	//   ....[1]....
        /*0080*/ 	.word	0x000008f0


	//----- nvinfo : EIATTR_CBANK_PARAM_SIZE
	.align		4
.L_21:
        /*0084*/ 	.byte	0x03, 0x19
        /*0086*/ 	.short	0x0024


	//----- nvinfo : EIATTR_PARAM_CBANK
	.align		4
        /*0088*/ 	.byte	0x04, 0x0a
        /*008a*/ 	.short	(.L_23 - .L_22)
	.align		4
.L_22:
        /*008c*/ 	.word	index@(.nv.constant0._Z28matrix_multiplication_kernelPKfS0_Pfiii)
        /*0090*/ 	.short	0x0380
        /*0092*/ 	.short	0x0024


	//----- nvinfo : EIATTR_SW_WAR
	.align		4
.L_23:
        /*0094*/ 	.byte	0x04, 0x36
        /*0096*/ 	.short	(.L_25 - .L_24)
.L_24:
        /*0098*/ 	.word	0x00000008
.L_25:


//--------------------- .nv.callgraph             --------------------------
	.section	.nv.callgraph,"",@"SHT_CUDA_CALLGRAPH"
	.align	4
	.sectionentsize	8
	.align		4
        /*0000*/ 	.word	0x00000000
	.align		4
        /*0004*/ 	.word	0xffffffff
	.align		4
        /*0008*/ 	.word	0x00000000
	.align		4
        /*000c*/ 	.word	0xfffffffe
	.align		4
        /*0010*/ 	.word	0x00000000
	.align		4
        /*0014*/ 	.word	0xfffffffd
	.align		4
        /*0018*/ 	.word	0x00000000
	.align		4
        /*001c*/ 	.word	0xfffffffc


//--------------------- .text._Z28matrix_multiplication_kernelPKfS0_Pfiii --------------------------
	.section	.text._Z28matrix_multiplication_kernelPKfS0_Pfiii,"ax",@progbits
	.align	128
        .global         _Z28matrix_multiplication_kernelPKfS0_Pfiii
        .type           _Z28matrix_multiplication_kernelPKfS0_Pfiii,@function
        .size           _Z28matrix_multiplication_kernelPKfS0_Pfiii,(.L_x_5 - _Z28matrix_multiplication_kernelPKfS0_Pfiii)
        .other          _Z28matrix_multiplication_kernelPKfS0_Pfiii,@"STO_CUDA_ENTRY STV_DEFAULT"
_Z28matrix_multiplication_kernelPKfS0_Pfiii:
.text._Z28matrix_multiplication_kernelPKfS0_Pfiii:
[----:B------:R-:W-:Y:S01]  /*0000*/  LDC R1, c[0x0][0x37c] ;  /* 0x0000df00ff017b82 */ /* 0x000fe20000000800 */
[----:B------:R-:W0:Y:S07]  /*0010*/  S2R R3, SR_TID.X ;  /* 0x0000000000037919 */ /* 0x000e2e0000002100 */
[----:B------:R-:W0:Y:S01]  /*0020*/  S2UR UR4, SR_CTAID.X ;  /* 0x00000000000479c3 */ /* 0x000e220000002500 */
[----:B------:R-:W1:Y:S01]  /*0030*/  LDCU UR6, c[0x0][0x398] ;  /* 0x00007300ff0677ac */ /* 0x000e620008000800 */
[----:B------:R-:W2:Y:S06]  /*0040*/  S2R R5, SR_TID.Y ;  /* 0x0000000000057919 */ /* 0x000eac0000002200 */
[----:B------:R-:W0:Y:S08]  /*0050*/  LDC R0, c[0x0][0x360] ;  /* 0x0000d800ff007b82 */ /* 0x000e300000000800 */
[----:B------:R-:W2:Y:S08]  /*0060*/  S2UR UR5, SR_CTAID.Y ;  /* 0x00000000000579c3 */ /* 0x000eb00000002600 */
[----:B------:R-:W2:Y:S08]  /*0070*/  LDC R16, c[0x0][0x364] ;  /* 0x0000d900ff107b82 */ /* 0x000eb00000000800 */
[----:B------:R-:W3:Y:S01]  /*0080*/  LDC R17, c[0x0][0x3a0] ;  /* 0x0000e800ff117b82 */ /* 0x000ee20000000800 */
[----:B0-----:R-:W-:-:S02]  /*0090*/  IMAD R0, R0, UR4, R3 ;  /* 0x0000000400007c24 */ /* 0x001fc4000f8e0203 */
[----:B--2---:R-:W-:-:S03]  /*00a0*/  IMAD R16, R16, UR5, R5 ;  /* 0x0000000510107c24 */ /* 0x004fc6000f8e0205 */
[----:B---3--:R-:W-:-:S04]  /*00b0*/  ISETP.GE.AND P0, PT, R0, R17, PT ;  /* 0x000000110000720c */ /* 0x008fc80003f06270 */
[----:B-1----:R-:W-:-:S13]  /*00c0*/  ISETP.GE.OR P0, PT, R16, UR6, P0 ;  /* 0x0000000610007c0c */ /* 0x002fda0008706670 */
[----:B------:R-:W-:Y:S05]  /*00d0*/  @P0 EXIT ;  /* 0x000000000000094d */ /* 0x000fea0003800000 */
[----:B------:R-:W0:Y:S01]  /*00e0*/  LDC R19, c[0x0][0x39c] ;  /* 0x0000e700ff137b82 */ /* 0x000e220000000800 */
[----:B------:R-:W1:Y:S01]  /*00f0*/  LDCU.64 UR4, c[0x0][0x358] ;  /* 0x00006b00ff0477ac */ /* 0x000e620008000a00 */
[----:B------:R-:W-:Y:S01]  /*0100*/  HFMA2 R24, -RZ, RZ, 0, 0 ;  /* 0x00000000ff187431 */ /* 0x000fe200000001ff */
[----:B0-----:R-:W-:-:S13]  /*0110*/  ISETP.GE.AND P0, PT, R19, 0x1, PT ;  /* 0x000000011300780c */ /* 0x001fda0003f06270 */
[----:B-1----:R-:W-:Y:S05]  /*0120*/  @!P0 BRA `(.L_x_0) ;  /* 0x0000000400e08947 */ /* 0x002fea0003800000 */
[C---:B------:R-:W-:Y:S01]  /*0130*/  ISETP.GE.U32.AND P1, PT, R19.reuse, 0x8, PT ;  /* 0x000000081300780c */ /* 0x040fe20003f26070 */
[----:B------:R-:W-:Y:S01]  /*0140*/  IMAD R20, R16, R19, RZ ;  /* 0x0000001310147224 */ /* 0x000fe200078e02ff */
[----:B------:R-:W-:Y:S02]  /*0150*/  LOP3.LUT R27, R19, 0x7, RZ, 0xc0, !PT ;  /* 0x00000007131b7812 */ /* 0x000fe400078ec0ff */
[----:B------:R-:W-:Y:S02]  /*0160*/  MOV R24, RZ ;  /* 0x000000ff00187202 */ /* 0x000fe40000000f00 */
[----:B------:R-:W-:Y:S02]  /*0170*/  ISETP.NE.AND P0, PT, R27, RZ, PT ;  /* 0x000000ff1b00720c */ /* 0x000fe40003f05270 */
[----:B------:R-:W-:-:S05]  /*0180*/  MOV R21, RZ ;  /* 0x000000ff00157202 */ /* 0x000fca0000000f00 */
[----:B------:R-:W-:Y:S06]  /*0190*/  @!P1 BRA `(.L_x_1) ;  /* 0x0000000000c49947 */ /* 0x000fec0003800000 */
[----:B------:R-:W0:Y:S01]  /*01a0*/  LDC.64 R2, c[0x0][0x380] ;  /* 0x0000e000ff027b82 */ /* 0x000e220000000a00 */
[----:B------:R-:W-:Y:S02]  /*01b0*/  LOP3.LUT R21, R19, 0x7ffffff8, RZ, 0xc0, !PT ;  /* 0x7ffffff813157812 */ /* 0x000fe400078ec0ff */
[----:B------:R-:W-:Y:S02]  /*01c0*/  MOV R24, RZ ;  /* 0x000000ff00187202 */ /* 0x000fe40000000f00 */
[----:B------:R-:W-:Y:S02]  /*01d0*/  MOV R18, R0 ;  /* 0x0000000000127202 */ /* 0x000fe40000000f00 */
[----:B------:R-:W-:Y:S01]  /*01e0*/  IADD3 R22, PT, PT, -R21, RZ, RZ ;  /* 0x000000ff15167210 */ /* 0x000fe20007ffe1ff */
[----:B0-----:R-:W-:-:S03]  /*01f0*/  IMAD.WIDE.U32 R2, R20, 0x4, R2 ;  /* 0x0000000414027825 */ /* 0x001fc600078e0002 */
[----:B------:R-:W-:-:S04]  /*0200*/  IADD3 R4, P1, PT, R2, 0x10, RZ ;  /* 0x0000001002047810 */ /* 0x000fc80007f3e0ff */
[----:B------:R-:W-:-:S09]  /*0210*/  IADD3.X R5, PT, PT, RZ, R3, RZ, P1, !PT ;  /* 0x00000003ff057210 */ /* 0x000fd20000ffe4ff */
.L_x_2:
[----:B------:R-:W0:Y:S01]  /*0220*/  LDC.64 R14, c[0x0][0x388] ;  /* 0x0000e200ff0e7b82 */ /* 0x000e220000000a00 */
[----:B------:R-:W-:Y:S02]  /*0230*/  MOV R2, R4 ;  /* 0x0000000400027202 */ /* 0x000fe40000000f00 */
[----:B------:R-:W-:-:S05]  /*0240*/  MOV R3, R5 ;  /* 0x0000000500037202 */ /* 0x000fca0000000f00 */
[----:B------:R-:W2:Y:S04]  /*0250*/  LDG.E R25, desc[UR4][R2.64+-0x10] ;  /* 0xfffff00402197981 */ /* 0x000ea8000c1e1900 */
[----:B------:R-:W3:Y:S04]  /*0260*/  LDG.E R23, desc[UR4][R2.64+-0xc] ;  /* 0xfffff40402177981 */ /* 0x000ee8000c1e1900 */
[----:B------:R-:W4:Y:S04]  /*0270*/  LDG.E R29, desc[UR4][R2.64+-0x8] ;  /* 0xfffff804021d7981 */ /* 0x000f28000c1e1900 */
[----:B------:R-:W5:Y:S01]  /*0280*/  LDG.E R28, desc[UR4][R2.64+-0x4] ;  /* 0xfffffc04021c7981 */ /* 0x000f62000c1e1900 */
[----:B0-----:R-:W-:-:S05]  /*0290*/  IMAD.WIDE R14, R18, 0x4, R14 ;  /* 0x00000004120e7825 */ /* 0x001fca00078e020e */
[----:B------:R0:W2:Y:S01]  /*02a0*/  LDG.E R26, desc[UR4][R14.64] ;  /* 0x000000040e1a7981 */ /* 0x0000a2000c1e1900 */
[----:B------:R-:W-:-:S04]  /*02b0*/  IMAD.WIDE R12, R17, 0x4, R14 ;  /* 0x00000004110c7825 */ /* 0x000fc800078e020e */
[C---:B------:R-:W-:Y:S02]  /*02c0*/  IMAD.WIDE R4, R17.reuse, 0x4, R12 ;  /* 0x0000000411047825 */ /* 0x040fe400078e020c */
[----:B------:R-:W3:Y:S02]  /*02d0*/  LDG.E R12, desc[UR4][R12.64] ;  /* 0x000000040c0c7981 */ /* 0x000ee4000c1e1900 */
[C---:B------:R-:W-:Y:S02]  /*02e0*/  IMAD.WIDE R8, R17.reuse, 0x4, R4 ;  /* 0x0000000411087825 */ /* 0x040fe400078e0204 */
[----:B------:R-:W4:Y:S02]  /*02f0*/  LDG.E R4, desc[UR4][R4.64] ;  /* 0x0000000404047981 */ /* 0x000f24000c1e1900 */
[C---:B------:R-:W-:Y:S02]  /*0300*/  IMAD.WIDE R6, R17.reuse, 0x4, R8 ;  /* 0x0000000411067825 */ /* 0x040fe400078e0208 */
[----:B------:R-:W5:Y:S02]  /*0310*/  LDG.E R8, desc[UR4][R8.64] ;  /* 0x0000000408087981 */ /* 0x000f64000c1e1900 */
[----:B------:R-:W-:-:S02]  /*0320*/  IMAD.WIDE R10, R17, 0x4, R6 ;  /* 0x00000004110a7825 */ /* 0x000fc400078e0206 */
[----:B------:R-:W5:Y:S04]  /*0330*/  LDG.E R5, desc[UR4][R2.64] ;  /* 0x0000000402057981 */ /* 0x000f68000c1e1900 */
[----:B------:R-:W5:Y:S01]  /*0340*/  LDG.E R6, desc[UR4][R6.64] ;  /* 0x0000000406067981 */ /* 0x000f62000c1e1900 */
[----:B0-----:R-:W-:-:S03]  /*0350*/  IMAD.WIDE R14, R17, 0x4, R10 ;  /* 0x00000004110e7825 */ /* 0x001fc600078e020a */
[----:B------:R-:W5:Y:S04]  /*0360*/  LDG.E R10, desc[UR4][R10.64] ;  /* 0x000000040a0a7981 */ /* 0x000f68000c1e1900 */
[----:B------:R-:W5:Y:S04]  /*0370*/  LDG.E R13, desc[UR4][R14.64] ;  /* 0x000000040e0d7981 */ /* 0x000f68000c1e1900 */
[----:B------:R-:W5:Y:S04]  /*0380*/  LDG.E R7, desc[UR4][R2.64+0x4] ;  /* 0x0000040402077981 */ /* 0x000f68000c1e1900 */
[----:B------:R-:W5:Y:S01]  /*0390*/  LDG.E R9, desc[UR4][R2.64+0xc] ;  /* 0x00000c0402097981 */ /* 0x000f62000c1e1900 */
[----:B--2---:R-:W-:Y:S01]  /*03a0*/  FFMA R26, R25, R26, R24 ;  /* 0x0000001a191a7223 */ /* 0x004fe20000000018 */
[----:B------:R-:W-:-:S02]  /*03b0*/  IMAD.WIDE R24, R17, 0x4, R14 ;  /* 0x0000000411187825 */ /* 0x000fc400078e020e */
[----:B------:R-:W2:Y:S04]  /*03c0*/  LDG.E R14, desc[UR4][R2.64+0x8] ;  /* 0x00000804020e7981 */ /* 0x000ea8000c1e1900 */
[----:B------:R-:W2:Y:S01]  /*03d0*/  LDG.E R24, desc[UR4][R24.64] ;  /* 0x0000000418187981 */ /* 0x000ea2000c1e1900 */
[----:B---3--:R-:W-:Y:S01]  /*03e0*/  FFMA R12, R23, R12, R26 ;  /* 0x0000000c170c7223 */ /* 0x008fe2000000001a */
[----:B------:R-:W-:-:S03]  /*03f0*/  IADD3 R22, PT, PT, R22, 0x8, RZ ;  /* 0x0000000816167810 */ /* 0x000fc60007ffe0ff */
[----:B----4-:R-:W-:Y:S01]  /*0400*/  FFMA R29, R29, R4, R12 ;  /* 0x000000041d1d7223 */ /* 0x010fe2000000000c */
[----:B------:R-:W-:-:S03]  /*0410*/  ISETP.NE.AND P1, PT, R22, RZ, PT ;  /* 0x000000ff1600720c */ /* 0x000fc60003f25270 */
[----:B-----5:R-:W-:Y:S01]  /*0420*/  FFMA R8, R28, R8, R29 ;  /* 0x000000081c087223 */ /* 0x020fe2000000001d */
[----:B------:R-:W-:-:S03]  /*0430*/  IADD3 R4, P2, PT, R2, 0x20, RZ ;  /* 0x0000002002047810 */ /* 0x000fc60007f5e0ff */
[----:B------:R-:W-:Y:S01]  /*0440*/  FFMA R6, R5, R6, R8 ;  /* 0x0000000605067223 */ /* 0x000fe20000000008 */
[----:B------:R-:W-:Y:S02]  /*0450*/  IADD3.X R5, PT, PT, RZ, R3, RZ, P2, !PT ;  /* 0x00000003ff057210 */ /* 0x000fe400017fe4ff */
[----:B------:R-:W-:Y:S01]  /*0460*/  LEA R18, R17, R18, 0x3 ;  /* 0x0000001211127211 */ /* 0x000fe200078e18ff */
[----:B------:R-:W-:-:S04]  /*0470*/  FFMA R7, R7, R10, R6 ;  /* 0x0000000a07077223 */ /* 0x000fc80000000006 */
[----:B--2---:R-:W-:-:S04]  /*0480*/  FFMA R14, R14, R13, R7 ;  /* 0x0000000d0e0e7223 */ /* 0x004fc80000000007 */
[----:B------:R-:W-:Y:S01]  /*0490*/  FFMA R24, R9, R24, R14 ;  /* 0x0000001809187223 */ /* 0x000fe2000000000e */
[----:B------:R-:W-:Y:S06]  /*04a0*/  @P1 BRA `(.L_x_2) ;  /* 0xfffffffc005c1947 */ /* 0x000fec000383ffff */
.L_x_1:
[----:B------:R-:W-:Y:S05]  /*04b0*/  @!P0 BRA `(.L_x_0) ;  /* 0x0000000000fc8947 */ /* 0x000fea0003800000 */
[----:B------:R-:W-:Y:S02]  /*04c0*/  ISETP.GE.U32.AND P1, PT, R27, 0x4, PT ;  /* 0x000000041b00780c */ /* 0x000fe40003f26070 */
[----:B------:R-:W-:-:S04]  /*04d0*/  LOP3.LUT R14, R19, 0x3, RZ, 0xc0, !PT ;  /* 0x00000003130e7812 */ /* 0x000fc800078ec0ff */
[----:B------:R-:W-:-:S07]  /*04e0*/  ISETP.NE.AND P0, PT, R14, RZ, PT ;  /* 0x000000ff0e00720c */ /* 0x000fce0003f05270 */
[----:B------:R-:W-:Y:S06]  /*04f0*/  @!P1 BRA `(.L_x_3) ;  /* 0x00000000006c9947 */ /* 0x000fec0003800000 */
[----:B------:R-:W0:Y:S01]  /*0500*/  LDC.64 R4, c[0x0][0x388] ;  /* 0x0000e200ff047b82 */ /* 0x000e220000000a00 */
[----:B------:R-:W1:Y:S01]  /*0510*/  LDCU.64 UR6, c[0x0][0x380] ;  /* 0x00007000ff0677ac */ /* 0x000e620008000a00 */
[----:B------:R-:W-:Y:S01]  /*0520*/  IMAD R7, R21, R17, R0 ;  /* 0x0000001115077224 */ /* 0x000fe200078e0200 */
[CC--:B------:R-:W-:Y:S02]  /*0530*/  IADD3 R3, PT, PT, R20.reuse, R21.reuse, RZ ;  /* 0x0000001514037210 */ /* 0x0c0fe40007ffe0ff */
[----:B------:R-:W-:-:S03]  /*0540*/  IADD3 R8, P1, PT, R20, R21, RZ ;  /* 0x0000001514087210 */ /* 0x000fc60007f3e0ff */
[----:B------:R-:W2:Y:S01]  /*0550*/  LDC.64 R12, c[0x0][0x380] ;  /* 0x0000e000ff0c7b82 */ /* 0x000ea20000000a00 */
[----:B0-----:R-:W-:-:S04]  /*0560*/  IMAD.WIDE R4, R7, 0x4, R4 ;  /* 0x0000000407047825 */ /* 0x001fc800078e0204 */
[----:B------:R-:W-:Y:S02]  /*0570*/  IMAD.WIDE R6, R17, 0x4, R4 ;  /* 0x0000000411067825 */ /* 0x000fe400078e0204 */
[----:B------:R-:W3:Y:S02]  /*0580*/  LDG.E R4, desc[UR4][R4.64] ;  /* 0x0000000404047981 */ /* 0x000ee4000c1e1900 */
[----:B--2---:R-:W-:Y:S01]  /*0590*/  IMAD.WIDE.U32 R12, R3, 0x4, R12 ;  /* 0x00000004030c7825 */ /* 0x004fe200078e000c */
[----:B------:R-:W-:Y:S02]  /*05a0*/  IADD3.X R3, PT, PT, RZ, RZ, RZ, P1, !PT ;  /* 0x000000ffff037210 */ /* 0x000fe40000ffe4ff */
[----:B-1----:R-:W-:-:S03]  /*05b0*/  LEA R2, P1, R8, UR6, 0x2 ;  /* 0x0000000608027c11 */ /* 0x002fc6000f8210ff */
[----:B------:R-:W3:Y:S01]  /*05c0*/  LDG.E R13, desc[UR4][R12.64] ;  /* 0x000000040c0d7981 */ /* 0x000ee2000c1e1900 */
[----:B------:R-:W-:Y:S01]  /*05d0*/  LEA.HI.X R3, R8, UR7, R3, 0x2, P1 ;  /* 0x0000000708037c11 */ /* 0x000fe200088f1403 */
[C---:B------:R-:W-:Y:S02]  /*05e0*/  IMAD.WIDE R8, R17.reuse, 0x4, R6 ;  /* 0x0000000411087825 */ /* 0x040fe400078e0206 */
[----:B------:R-:W2:Y:S04]  /*05f0*/  LDG.E R6, desc[UR4][R6.64] ;  /* 0x0000000406067981 */ /* 0x000ea8000c1e1900 */
[----:B------:R-:W2:Y:S01]  /*0600*/  LDG.E R15, desc[UR4][R2.64+0x4] ;  /* 0x00000404020f7981 */ /* 0x000ea2000c1e1900 */
[----:B------:R-:W-:-:S03]  /*0610*/  IMAD.WIDE R10, R17, 0x4, R8 ;  /* 0x00000004110a7825 */ /* 0x000fc600078e0208 */
[----:B------:R-:W4:Y:S04]  /*0620*/  LDG.E R22, desc[UR4][R8.64] ;  /* 0x0000000408167981 */ /* 0x000f28000c1e1900 */
[----:B------:R-:W4:Y:S04]  /*0630*/  LDG.E R18, desc[UR4][R2.64+0x8] ;  /* 0x0000080402127981 */ /* 0x000f28000c1e1900 */
[----:B------:R-:W5:Y:S04]  /*0640*/  LDG.E R26, desc[UR4][R2.64+0xc] ;  /* 0x00000c04021a7981 */ /* 0x000f68000c1e1900 */
[----:B------:R-:W5:Y:S01]  /*0650*/  LDG.E R10, desc[UR4][R10.64] ;  /* 0x000000040a0a7981 */ /* 0x000f62000c1e1900 */
[----:B------:R-:W-:Y:S01]  /*0660*/  IADD3 R21, PT, PT, R21, 0x4, RZ ;  /* 0x0000000415157810 */ /* 0x000fe20007ffe0ff */
[----:B---3--:R-:W-:-:S04]  /*0670*/  FFMA R24, R13, R4, R24 ;  /* 0x000000040d187223 */ /* 0x008fc80000000018 */
[----:B--2---:R-:W-:-:S04]  /*0680*/  FFMA R15, R15, R6, R24 ;  /* 0x000000060f0f7223 */ /* 0x004fc80000000018 */
[----:B----4-:R-:W-:-:S04]  /*0690*/  FFMA R15, R18, R22, R15 ;  /* 0x00000016120f7223 */ /* 0x010fc8000000000f */
[----:B-----5:R-:W-:-:S07]  /*06a0*/  FFMA R24, R26, R10, R15 ;  /* 0x0000000a1a187223 */ /* 0x020fce000000000f */
.L_x_3:
[----:B------:R-:W-:Y:S05]  /*06b0*/  @!P0 BRA `(.L_x_0) ;  /* 0x00000000007c8947 */ /* 0x000fea0003800000 */
[----:B------:R-:W-:Y:S01]  /*06c0*/  ISETP.NE.AND P1, PT, R14, 0x1, PT ;  /* 0x000000010e00780c */ /* 0x000fe20003f25270 */
[----:B------:R-:W0:Y:S01]  /*06d0*/  LDC.64 R10, c[0x0][0x380] ;  /* 0x0000e000ff0a7b82 */ /* 0x000e220000000a00 */
[----:B------:R-:W-:-:S04]  /*06e0*/  LOP3.LUT R19, R19, 0x1, RZ, 0xc0, !PT ;  /* 0x0000000113137812 */ /* 0x000fc800078ec0ff */
[----:B------:R-:W-:-:S03]  /*06f0*/  ISETP.NE.U32.AND P0, PT, R19, 0x1, PT ;  /* 0x000000011300780c */ /* 0x000fc60003f05070 */
[----:B------:R-:W1:Y:S04]  /*0700*/  LDC.64 R8, c[0x0][0x388] ;  /* 0x0000e200ff087b82 */ /* 0x000e680000000a00 */
[CC--:B------:R-:W-:Y:S02]  /*0710*/  @P1 IADD3 R13, PT, PT, R20.reuse, R21.reuse, RZ ;  /* 0x00000015140d1210 */ /* 0x0c0fe40007ffe0ff */
[----:B------:R-:W-:Y:S02]  /*0720*/  @P1 IADD3 R12, P2, PT, R20, R21, RZ ;  /* 0x00000015140c1210 */ /* 0x000fe40007f5e0ff */
[----:B------:R-:W2:Y:S02]  /*0730*/  @P1 LDC.64 R2, c[0x0][0x380] ;  /* 0x0000e000ff021b82 */ /* 0x000ea40000000a00 */
[----:B------:R-:W-:-:S06]  /*0740*/  @P1 IADD3.X R14, PT, PT, RZ, RZ, RZ, P2, !PT ;  /* 0x000000ffff0e1210 */ /* 0x000fcc00017fe4ff */
[----:B------:R-:W3:Y:S01]  /*0750*/  LDC.64 R4, c[0x0][0x380] ;  /* 0x0000e000ff047b82 */ /* 0x000ee20000000a00 */
[----:B0-----:R-:W-:-:S04]  /*0760*/  @P1 IMAD.WIDE.U32 R10, R13, 0x4, R10 ;  /* 0x000000040d0a1825 */ /* 0x001fc800078e000a */
[C---:B------:R-:W-:Y:S01]  /*0770*/  @P1 IMAD R13, R21.reuse, R17, R0 ;  /* 0x00000011150d1224 */ /* 0x040fe200078e0200 */
[----:B------:R-:W-:Y:S01]  /*0780*/  @P1 IADD3 R21, PT, PT, R21, 0x2, RZ ;  /* 0x0000000215151810 */ /* 0x000fe20007ffe0ff */
[----:B------:R-:W4:Y:S01]  /*0790*/  @P1 LDG.E R11, desc[UR4][R10.64] ;  /* 0x000000040a0b1981 */ /* 0x000f22000c1e1900 */
[----:B------:R-:W0:Y:S01]  /*07a0*/  LDC.64 R6, c[0x0][0x388] ;  /* 0x0000e200ff067b82 */ /* 0x000e220000000a00 */
[----:B-1----:R-:W-:Y:S01]  /*07b0*/  @P1 IMAD.WIDE R8, R13, 0x4, R8 ;  /* 0x000000040d081825 */ /* 0x002fe200078e0208 */
[----:B------:R-:W-:Y:S02]  /*07c0*/  @!P0 IADD3 R15, PT, PT, R20, R21, RZ ;  /* 0x00000015140f8210 */ /* 0x000fe40007ffe0ff */
[----:B--2---:R-:W-:Y:S01]  /*07d0*/  @P1 LEA R2, P2, R12, R2, 0x2 ;  /* 0x000000020c021211 */ /* 0x004fe200078410ff */
[----:B------:R-:W-:-:S03]  /*07e0*/  @!P0 IMAD R21, R21, R17, R0 ;  /* 0x0000001115158224 */ /* 0x000fc600078e0200 */
[----:B------:R-:W-:Y:S01]  /*07f0*/  @P1 LEA.HI.X R3, R12, R3, R14, 0x2, P2 ;  /* 0x000000030c031211 */ /* 0x000fe200010f140e */
[----:B------:R-:W-:Y:S01]  /*0800*/  @P1 IMAD.WIDE R12, R17, 0x4, R8 ;  /* 0x00000004110c1825 */ /* 0x000fe200078e0208 */
[----:B------:R-:W4:Y:S03]  /*0810*/  @P1 LDG.E R14, desc[UR4][R8.64] ;  /* 0x00000004080e1981 */ /* 0x000f26000c1e1900 */
[----:B---3--:R-:W-:Y:S01]  /*0820*/  @!P0 IMAD.WIDE.U32 R4, R15, 0x4, R4 ;  /* 0x000000040f048825 */ /* 0x008fe200078e0004 */
[----:B------:R-:W2:Y:S04]  /*0830*/  @P1 LDG.E R2, desc[UR4][R2.64+0x4] ;  /* 0x0000040402021981 */ /* 0x000ea8000c1e1900 */
[----:B------:R-:W2:Y:S01]  /*0840*/  @P1 LDG.E R12, desc[UR4][R12.64] ;  /* 0x000000040c0c1981 */ /* 0x000ea2000c1e1900 */
[----:B0-----:R-:W-:-:S03]  /*0850*/  @!P0 IMAD.WIDE R6, R21, 0x4, R6 ;  /* 0x0000000415068825 */ /* 0x001fc600078e0206 */
[----:B------:R-:W3:Y:S04]  /*0860*/  @!P0 LDG.E R5, desc[UR4][R4.64] ;  /* 0x0000000404058981 */ /* 0x000ee8000c1e1900 */
[----:B------:R-:W3:Y:S01]  /*0870*/  @!P0 LDG.E R6, desc[UR4][R6.64] ;  /* 0x0000000406068981 */ /* 0x000ee2000c1e1900 */
[----:B----4-:R-:W-:-:S04]  /*0880*/  @P1 FFMA R11, R11, R14, R24 ;  /* 0x0000000e0b0b1223 */ /* 0x010fc80000000018 */
[----:B--2---:R-:W-:-:S04]  /*0890*/  @P1 FFMA R24, R2, R12, R11 ;  /* 0x0000000c02181223 */ /* 0x004fc8000000000b */
[----:B---3--:R-:W-:-:S07]  /*08a0*/  @!P0 FFMA R24, R5, R6, R24 ;  /* 0x0000000605188223 */ /* 0x008fce0000000018 */
.L_x_0:
[----:B------:R-:W0:Y:S01]  /*08b0*/  LDC.64 R2, c[0x0][0x390] ;  /* 0x0000e400ff027b82 */ /* 0x000e220000000a00 */
[----:B------:R-:W-:-:S04]  /*08c0*/  IMAD R17, R16, R17, R0 ;  /* 0x0000001110117224 */ /* 0x000fc800078e0200 */
[----:B0-----:R-:W-:-:S05]  /*08d0*/  IMAD.WIDE R2, R17, 0x4, R2 ;  /* 0x0000000411027825 */ /* 0x001fca00078e0202 */
[----:B------:R-:W-:Y:S01]  /*08e0*/  STG.E desc[UR4][R2.64], R24 ;  /* 0x0000001802007986 */ /* 0x000fe2000c101904 */
[----:B------:R-:W-:Y:S05]  /*08f0*/  EXIT ;  /* 0x000000000000794d */ /* 0x000fea0003800000 */
.L_x_4:
[----:B------:R-:W-:-:S00]  /*0900*/  BRA `(.L_x_4) ;  /* 0xfffffffc00fc7947 */ /* 0x000fc0000383ffff */
[----:B------:R-:W-:-:S00]  /*0910*/  NOP ;  /* 0x0000000000007918 */ /* 0x000fc00000000000 */
        /* <DEDUP_REMOVED lines=14> */
.L_x_5:


//--------------------- .nv.shared.reserved.0     --------------------------
	.section	.nv.shared.reserved.0,"aw",@nobits
	.weak		__nv_reservedSMEM_offset_0_alias
	.size		__nv_reservedSMEM_offset_0_alias, 0, 64
	.other		__nv_reservedSMEM_offset_0_alias,@"STO_CUDA_RESERVED_SHARED STV_DEFAULT"
__nv_reservedSMEM_offset_0_alias:
	.zero		0
	.zero		64


//--------------------- .nv.constant0._Z28matrix_multiplication_kernelPKfS0_Pfiii --------------------------
	.section	.nv.constant0._Z28matrix_multiplication_kernelPKfS0_Pfiii,"a",@progbits
	.sectionflags	@""
	.align	4
.nv.constant0._Z28matrix_multiplication_kernelPKfS0_Pfiii:
	.zero		932


//--------------------- SYMBOLS --------------------------

	.type		.nv.reservedSmem.offset0,@object
	.size		.nv.reservedSmem.offset0,0x4
